	.headerflags	@"EF_CUDA_TEXMODE_UNIFIED EF_CUDA_64BIT_ADDRESS EF_CUDA_ACCELERATORS EF_CUDA_SM90 EF_CUDA_VIRTUAL_SM(EF_CUDA_SM90)"
	.elftype	@"ET_EXEC"


//--------------------- .nv.info                  --------------------------
	.section	.nv.info,"",@"SHT_CUDA_INFO"
	.align	4


	//----- nvinfo : EIATTR_REGCOUNT
	.align		4
        /*0000*/ 	.byte	0x04, 0x2f
        /*0002*/ 	.short	(.L_1 - .L_0)
	.align		4
.L_0:
        /*0004*/ 	.word	index@(triton_red_fused_mv_5)
        /*0008*/ 	.word	0x00000020


	//----- nvinfo : EIATTR_MIN_STACK_SIZE
	.align		4
.L_1:
        /*000c*/ 	.byte	0x04, 0x12
        /*000e*/ 	.short	(.L_3 - .L_2)
	.align		4
.L_2:
        /*0010*/ 	.word	index@(triton_red_fused_mv_5)
        /*0014*/ 	.word	0x00000000


	//----- nvinfo : EIATTR_FRAME_SIZE
	.align		4
.L_3:
        /*0018*/ 	.byte	0x04, 0x11
        /*001a*/ 	.short	(.L_5 - .L_4)
	.align		4
.L_4:
        /*001c*/ 	.word	index@(triton_red_fused_mv_5)
        /*0020*/ 	.word	0x00000000


	//----- nvinfo : EIATTR_MIN_STACK_SIZE
	.align		4
.L_5:
        /*0024*/ 	.byte	0x04, 0x12
        /*0026*/ 	.short	(.L_7 - .L_6)
	.align		4
.L_6:
        /*0028*/ 	.word	index@(triton_red_fused_mv_5)
        /*002c*/ 	.word	0x00000000
.L_7:


//--------------------- .nv.info.triton_red_fused_mv_5 --------------------------
	.section	.nv.info.triton_red_fused_mv_5,"",@"SHT_CUDA_INFO"
	.sectionflags	@""
	.align	4


	//----- nvinfo : EIATTR_CUDA_API_VERSION
	.align		4
        /*0000*/ 	.byte	0x04, 0x37
        /*0002*/ 	.short	(.L_9 - .L_8)
.L_8:
        /*0004*/ 	.word	0x0000007c


	//----- nvinfo : EIATTR_KPARAM_INFO
	.align		4
.L_9:
        /*0008*/ 	.byte	0x04, 0x17
        /*000a*/ 	.short	(.L_11 - .L_10)
.L_10:
        /*000c*/ 	.word	0x00000000
        /*0010*/ 	.short	0x0004
        /*0012*/ 	.short	0x001c
        /*0014*/ 	.byte	0x00, 0xf0, 0x11, 0x00


	//----- nvinfo : EIATTR_KPARAM_INFO
	.align		4
.L_11:
        /*0018*/ 	.byte	0x04, 0x17
        /*001a*/ 	.short	(.L_13 - .L_12)
.L_12:
        /*001c*/ 	.word	0x00000000
        /*0020*/ 	.short	0x0003
        /*0022*/ 	.short	0x0018
        /*0024*/ 	.byte	0x00, 0xf0, 0x11, 0x00


	//----- nvinfo : EIATTR_KPARAM_INFO
	.align		4
.L_13:
        /*0028*/ 	.byte	0x04, 0x17
        /*002a*/ 	.short	(.L_15 - .L_14)
.L_14:
        /*002c*/ 	.word	0x00000000
        /*0030*/ 	.short	0x0002
        /*0032*/ 	.short	0x0010
        /*0034*/ 	.byte	0x00, 0xf4, 0x21, 0x00


	//----- nvinfo : EIATTR_KPARAM_INFO
	.align		4
.L_15:
        /*0038*/ 	.byte	0x04, 0x17
        /*003a*/ 	.short	(.L_17 - .L_16)
.L_16:
        /*003c*/ 	.word	0x00000000
        /*0040*/ 	.short	0x0001
        /*0042*/ 	.short	0x0008
        /*0044*/ 	.byte	0x00, 0xf4, 0x21, 0x00


	//----- nvinfo : EIATTR_KPARAM_INFO
	.align		4
.L_17:
        /*0048*/ 	.byte	0x04, 0x17
        /*004a*/ 	.short	(.L_19 - .L_18)
.L_18:
        /*004c*/ 	.word	0x00000000
        /*0050*/ 	.short	0x0000
        /*0052*/ 	.short	0x0000
        /*0054*/ 	.byte	0x00, 0xf4, 0x21, 0x00


	//----- nvinfo : EIATTR_SPARSE_MMA_MASK
	.align		4
.L_19:
        /*0058*/ 	.byte	0x03, 0x50
        /*005a*/ 	.short	0x0000


	//----- nvinfo : EIATTR_MAXREG_COUNT
	.align		4
        /*005c*/ 	.byte	0x03, 0x1b
        /*005e*/ 	.short	0x00ff


	//----- nvinfo : EIATTR_COOP_GROUP_MASK_REGIDS
	.align		4
        /*0060*/ 	.byte	0x04, 0x29
        /*0062*/ 	.short	(.L_21 - .L_20)


	//   ....[0]....
.L_20:
        /*0064*/ 	.word	0xffffffff


	//   ....[1]....
        /*0068*/ 	.word	0xffffffff


	//   ....[2]....
        /*006c*/ 	.word	0xffffffff


	//   ....[3]....
        /*0070*/ 	.word	0xffffffff


	//----- nvinfo : EIATTR_COOP_GROUP_INSTR_OFFSETS
	.align		4
.L_21:
        /*0074*/ 	.byte	0x04, 0x28
        /*0076*/ 	.short	(.L_23 - .L_22)


	//   ....[0]....
.L_22:
        /*0078*/ 	.word	0x00000a10


	//   ....[1]....
        /*007c*/ 	.word	0x00000a20


	//   ....[2]....
        /*0080*/ 	.word	0x00000a70


	//   ....[3]....
        /*0084*/ 	.word	0x00000aa0


	//----- nvinfo : EIATTR_EXIT_INSTR_OFFSETS
	.align		4
.L_23:
        /*0088*/ 	.byte	0x04, 0x1c
        /*008a*/ 	.short	(.L_25 - .L_24)


	//   ....[0]....
.L_24:
        /*008c*/ 	.word	0x00000b50


	//   ....[1]....
        /*0090*/ 	.word	0x00000ba0


	//----- nvinfo : EIATTR_REQNTID
	.align		4
.L_25:
        /*0094*/ 	.byte	0x04, 0x10
        /*0096*/ 	.short	(.L_27 - .L_26)
.L_26:
        /*0098*/ 	.word	0x00000080
        /*009c*/ 	.word	0x00000001
        /*00a0*/ 	.word	0x00000001


	//----- nvinfo : EIATTR_CBANK_PARAM_SIZE
	.align		4
.L_27:
        /*00a4*/ 	.byte	0x03, 0x19
        /*00a6*/ 	.short	0x0020


	//----- nvinfo : EIATTR_PARAM_CBANK
	.align		4
        /*00a8*/ 	.byte	0x04, 0x0a
        /*00aa*/ 	.short	(.L_29 - .L_28)
	.align		4
.L_28:
        /*00ac*/ 	.word	index@(.nv.constant0.triton_red_fused_mv_5)
        /*00b0*/ 	.short	0x0210
        /*00b2*/ 	.short	0x0020


	//----- nvinfo : EIATTR_SW_WAR
	.align		4
.L_29:
        /*00b4*/ 	.byte	0x04, 0x36
        /*00b6*/ 	.short	(.L_31 - .L_30)
.L_30:
        /*00b8*/ 	.word	0x00000008
.L_31:


//--------------------- .nv.callgraph             --------------------------
	.section	.nv.callgraph,"",@"SHT_CUDA_CALLGRAPH"
	.align	4
	.sectionentsize	8
	.align		4
        /*0000*/ 	.word	0x00000000
	.align		4
        /*0004*/ 	.word	0xffffffff
	.align		4
        /*0008*/ 	.word	0x00000000
	.align		4
        /*000c*/ 	.word	0xfffffffe
	.align		4
        /*0010*/ 	.word	0x00000000
	.align		4
        /*0014*/ 	.word	0xfffffffd
	.align		4
        /*0018*/ 	.word	0x00000000
	.align		4
        /*001c*/ 	.word	0xfffffffc


//--------------------- .text.triton_red_fused_mv_5 --------------------------
	.section	.text.triton_red_fused_mv_5,"ax",@progbits
	.sectionflags	@"SHF_BARRIERS=1"
	.align	128
        .global         triton_red_fused_mv_5
        .type           triton_red_fused_mv_5,@function
        .size           triton_red_fused_mv_5,(.L_x_2 - triton_red_fused_mv_5)
        .other          triton_red_fused_mv_5,@"STO_CUDA_ENTRY STV_DEFAULT"
triton_red_fused_mv_5:
.text.triton_red_fused_mv_5:
[----:B------:R-:W0:Y:S02]  /*0000*/  LDC R1, c[0x0][0x28] ;  /* 0x00000a00ff017b82 */ /* 0x000e240000000800 */
[----:B------:R-:W1:Y:S01]  /*0010*/  S2R R6, SR_TID.X ;  /* 0x0000000000067919 */ /* 0x000e620000002100 */
[----:B------:R-:W2:Y:S01]  /*0020*/  S2UR UR5, SR_CgaCtaId ;  /* 0x00000000000579c3 */ /* 0x000ea20000008800 */
[----:B------:R-:W-:Y:S01]  /*0030*/  UMOV UR4, 0x400 ;  /* 0x0000040000047882 */ /* 0x000fe20000000000 */
[----:B------:R-:W-:Y:S01]  /*0040*/  ULDC.64 UR6, c[0x0][0x218] ;  /* 0x0000860000067ab9 */ /* 0x000fe20000000a00 */
[----:B------:R-:W3:Y:S01]  /*0050*/  S2R R5, SR_CTAID.X ;  /* 0x0000000000057919 */ /* 0x000ee20000002500 */
[----:B------:R-:W-:Y:S02]  /*0060*/  IMAD.MOV.U32 R26, RZ, RZ, -0x8 ;  /* 0xfffffff8ff1a7424 */ /* 0x000fe400078e00ff */
[----:B------:R-:W-:Y:S02]  /*0070*/  IMAD.MOV.U32 R18, RZ, RZ, -0x1 ;  /* 0xffffffffff127424 */ /* 0x000fe400078e00ff */
[----:B------:R-:W-:Y:S01]  /*0080*/  IMAD.MOV.U32 R21, RZ, RZ, RZ ;  /* 0x000000ffff157224 */ /* 0x000fe200078e00ff */
[----:B--2---:R-:W-:Y:S01]  /*0090*/  UPRMT UR4, UR5, 0x654, UR4 ;  /* 0x0000065405047896 */ /* 0x004fe20008000004 */
[C---:B-1----:R-:W-:Y:S01]  /*00a0*/  IMAD.SHL.U32 R2, R6.reuse, 0x8, RZ ;  /* 0x0000000806027824 */ /* 0x042fe200078e00ff */
[--C-:B------:R-:W-:Y:S01]  /*00b0*/  SHF.R.U32.HI R0, RZ, 0x6, R6.reuse ;  /* 0x00000006ff007819 */ /* 0x100fe20000011606 */
[----:B------:R-:W-:Y:S01]  /*00c0*/  IMAD.SHL.U32 R20, R6, 0x2, RZ ;  /* 0x0000000206147824 */ /* 0x000fe200078e00ff */
[----:B------:R-:W-:Y:S01]  /*00d0*/  SHF.R.U32.HI R4, RZ, 0x2, R6 ;  /* 0x00000002ff047819 */ /* 0x000fe20000011606 */
[----:B---3--:R-:W-:Y:S01]  /*00e0*/  IMAD.SHL.U32 R3, R5, 0x40, RZ ;  /* 0x0000004005037824 */ /* 0x008fe200078e00ff */
[----:B------:R-:W-:-:S02]  /*00f0*/  SGXT.U32 R0, R0, 0x1 ;  /* 0x000000010000781a */ /* 0x000fc40000000000 */
[----:B------:R-:W-:Y:S02]  /*0100*/  LOP3.LUT R23, R2, 0x1f8, RZ, 0xc0, !PT ;  /* 0x000001f802177812 */ /* 0x000fe400078ec0ff */
[----:B------:R-:W-:Y:S02]  /*0110*/  SGXT.U32 R4, R4, 0x5 ;  /* 0x000000050404781a */ /* 0x000fe40000000000 */
[----:B------:R-:W-:Y:S02]  /*0120*/  SHF.R.U32.HI R7, RZ, 0x19, R5 ;  /* 0x00000019ff077819 */ /* 0x000fe40000011605 */
[----:B------:R-:W-:Y:S02]  /*0130*/  LOP3.LUT R8, R23, R0, RZ, 0xfc, !PT ;  /* 0x0000000017087212 */ /* 0x000fe400078efcff */
[----:B------:R-:W-:Y:S02]  /*0140*/  LOP3.LUT R0, R3, 0x3f, R6, 0xf8, !PT ;  /* 0x0000003f03007812 */ /* 0x000fe400078ef806 */
[----:B------:R-:W-:-:S02]  /*0150*/  LOP3.LUT R2, R3, R4, RZ, 0xfc, !PT ;  /* 0x0000000403027212 */ /* 0x000fc400078efcff */
[----:B------:R-:W-:Y:S02]  /*0160*/  LOP3.LUT R3, R3, 0x20, R4, 0xfe, !PT ;  /* 0x0000002003037812 */ /* 0x000fe400078efe04 */
[----:B------:R-:W-:Y:S02]  /*0170*/  SGXT.U32 R7, R7, 0x1 ;  /* 0x000000010707781a */ /* 0x000fe40000000000 */
[----:B------:R-:W-:Y:S02]  /*0180*/  LEA.HI R4, R0, R0, RZ, 0x1 ;  /* 0x0000000000047211 */ /* 0x000fe400078f08ff */
[----:B------:R-:W-:Y:S01]  /*0190*/  LEA.HI R23, R23, R8, RZ, 0x1e ;  /* 0x0000000817177211 */ /* 0x000fe200078ff0ff */
[--C-:B------:R-:W-:Y:S01]  /*01a0*/  IMAD.IADD R8, R3, 0x1, R7.reuse ;  /* 0x0000000103087824 */ /* 0x100fe200078e0207 */
[----:B------:R-:W-:Y:S01]  /*01b0*/  LOP3.LUT R5, R4, 0x7ffffffe, RZ, 0xc0, !PT ;  /* 0x7ffffffe04057812 */ /* 0x000fe200078ec0ff */
[----:B------:R-:W-:Y:S01]  /*01c0*/  IMAD.IADD R7, R2, 0x1, R7 ;  /* 0x0000000102077824 */ /* 0x000fe200078e0207 */
[----:B------:R-:W-:-:S02]  /*01d0*/  SHF.R.S32.HI R24, RZ, 0x1, R4 ;  /* 0x00000001ff187819 */ /* 0x000fc40000011404 */
[----:B------:R-:W-:Y:S01]  /*01e0*/  LOP3.LUT R4, R8, 0x7ffffffe, RZ, 0xc0, !PT ;  /* 0x7ffffffe08047812 */ /* 0x000fe200078ec0ff */
[----:B------:R-:W-:Y:S01]  /*01f0*/  IMAD.IADD R5, R0, 0x1, -R5 ;  /* 0x0000000100057824 */ /* 0x000fe200078e0a05 */
[----:B------:R-:W-:Y:S02]  /*0200*/  LOP3.LUT R7, R7, 0x7ffffffe, RZ, 0xc0, !PT ;  /* 0x7ffffffe07077812 */ /* 0x000fe400078ec0ff */
[----:B------:R-:W-:Y:S01]  /*0210*/  LOP3.LUT R10, R6, 0x3, RZ, 0xc0, !PT ;  /* 0x00000003060a7812 */ /* 0x000fe200078ec0ff */
[----:B------:R-:W-:Y:S01]  /*0220*/  IMAD.IADD R9, R3, 0x1, -R4 ;  /* 0x0000000103097824 */ /* 0x000fe200078e0a04 */
[----:B------:R-:W-:Y:S01]  /*0230*/  LOP3.LUT R8, R20, 0xfe, RZ, 0xc0, !PT ;  /* 0x000000fe14087812 */ /* 0x000fe200078ec0ff */
[----:B------:R-:W-:Y:S01]  /*0240*/  IMAD.IADD R7, R2, 0x1, -R7 ;  /* 0x0000000102077824 */ /* 0x000fe200078e0a07 */
[----:B------:R-:W-:Y:S01]  /*0250*/  ISETP.GE.AND P3, PT, R0, 0x80, PT ;  /* 0x000000800000780c */ /* 0x000fe20003f66270 */
[----:B------:R-:W-:Y:S01]  /*0260*/  IMAD R24, R24, 0x62, R5 ;  /* 0x0000006218187824 */ /* 0x000fe200078e0205 */
[----:B------:R-:W-:Y:S01]  /*0270*/  LOP3.LUT R12, R8, 0x100, RZ, 0xfc, !PT ;  /* 0x00000100080c7812 */ /* 0x000fe200078efcff */
[----:B------:R-:W-:Y:S01]  /*0280*/  IMAD.WIDE.U32 R4, R10, 0x8, RZ ;  /* 0x000000080a047825 */ /* 0x000fe200078e00ff */
[----:B------:R-:W-:-:S02]  /*0290*/  SHF.R.U32.HI R10, RZ, 0x1, R6 ;  /* 0x00000001ff0a7819 */ /* 0x000fc40000011606 */
[----:B------:R-:W-:Y:S01]  /*02a0*/  SHF.R.U32.HI R12, RZ, 0x2, R12 ;  /* 0x00000002ff0c7819 */ /* 0x000fe2000001160c */
[----:B------:R-:W-:Y:S01]  /*02b0*/  IMAD R11, R9, 0x62, RZ ;  /* 0x00000062090b7824 */ /* 0x000fe200078e02ff */
[----:B------:R-:W-:Y:S01]  /*02c0*/  LOP3.LUT R20, R20, 0x6, RZ, 0xc0, !PT ;  /* 0x0000000614147812 */ /* 0x000fe200078ec0ff */
[----:B------:R-:W-:Y:S01]  /*02d0*/  IMAD R9, R7, 0x62, RZ ;  /* 0x0000006207097824 */ /* 0x000fe200078e02ff */
[----:B------:R-:W-:Y:S01]  /*02e0*/  LEA R23, R23, UR4, 0x2 ;  /* 0x0000000417177c11 */ /* 0x000fe2000f8e10ff */
[----:B------:R-:W-:Y:S01]  /*02f0*/  IMAD.WIDE R6, R11, 0x4, R4 ;  /* 0x000000040b067825 */ /* 0x000fe200078e0204 */
[----:B------:R-:W-:-:S03]  /*0300*/  LOP3.LUT R11, R12, 0x7e, RZ, 0xc0, !PT ;  /* 0x0000007e0c0b7812 */ /* 0x000fc600078ec0ff */
[----:B------:R-:W-:Y:S01]  /*0310*/  IMAD.WIDE R4, R9, 0x4, R4 ;  /* 0x0000000409047825 */ /* 0x000fe200078e0204 */
[----:B------:R-:W-:Y:S02]  /*0320*/  LOP3.LUT R9, R10, 0x3e, RZ, 0xc0, !PT ;  /* 0x0000003e0a097812 */ /* 0x000fe400078ec0ff */
[----:B------:R-:W-:Y:S01]  /*0330*/  IADD3 R10, P0, R6, UR6, RZ ;  /* 0x00000006060a7c10 */ /* 0x000fe2000ff1e0ff */
[C---:B------:R-:W-:Y:S01]  /*0340*/  IMAD.IADD R12, R8.reuse, 0x1, R11 ;  /* 0x00000001080c7824 */ /* 0x040fe200078e020b */
[----:B------:R-:W-:Y:S01]  /*0350*/  IADD3 R4, P1, R4, UR6, RZ ;  /* 0x0000000604047c10 */ /* 0x000fe2000ff3e0ff */
[----:B------:R-:W-:Y:S01]  /*0360*/  IMAD.IADD R22, R8, 0x1, R9 ;  /* 0x0000000108167824 */ /* 0x000fe200078e0209 */
[----:B------:R-:W-:Y:S01]  /*0370*/  IADD3.X R9, R7, UR7, RZ, P0, !PT ;  /* 0x0000000707097c10 */ /* 0x000fe200087fe4ff */
[----:B------:R-:W-:Y:S01]  /*0380*/  IMAD.MOV.U32 R11, RZ, RZ, RZ ;  /* 0x000000ffff0b7224 */ /* 0x000fe200078e00ff */
[----:B------:R-:W-:Y:S01]  /*0390*/  LEA R7, R12, UR4, 0x2 ;  /* 0x000000040c077c11 */ /* 0x000fe2000f8e10ff */
[----:B------:R-:W-:Y:S01]  /*03a0*/  IMAD.MOV.U32 R8, RZ, RZ, RZ ;  /* 0x000000ffff087224 */ /* 0x000fe200078e00ff */
[----:B------:R-:W-:Y:S01]  /*03b0*/  LEA R22, R22, UR4, 0x2 ;  /* 0x0000000416167c11 */ /* 0x000fe2000f8e10ff */
[----:B------:R-:W-:Y:S01]  /*03c0*/  IMAD.MOV.U32 R6, RZ, RZ, RZ ;  /* 0x000000ffff067224 */ /* 0x000fe200078e00ff */
[----:B------:R-:W-:Y:S01]  /*03d0*/  IADD3.X R5, R5, UR7, RZ, P1, !PT ;  /* 0x0000000705057c10 */ /* 0x000fe20008ffe4ff */
[----:B------:R-:W-:Y:S01]  /*03e0*/  IMAD.SHL.U32 R24, R24, 0x2, RZ ;  /* 0x0000000218187824 */ /* 0x000fe200078e00ff */
[----:B------:R-:W-:-:S06]  /*03f0*/  ULDC.64 UR6, c[0x0][0x208] ;  /* 0x0000820000067ab9 */ /* 0x000fcc0000000a00 */
.L_x_0:
[----:B------:R-:W1:Y:S01]  /*0400*/  S2R R12, SR_TID.X ;  /* 0x00000000000c7919 */ /* 0x000e620000002100 */
[----:B------:R-:W-:Y:S01]  /*0410*/  IMAD.MOV.U32 R25, RZ, RZ, RZ ;  /* 0x000000ffff197224 */ /* 0x000fe200078e00ff */
[----:B-1----:R-:W-:-:S04]  /*0420*/  SHF.R.U32.HI R12, RZ, 0x6, R12 ;  /* 0x00000006ff0c7819 */ /* 0x002fc8000001160c */
[----:B------:R-:W-:Y:S02]  /*0430*/  SGXT.U32 R19, R12, 0x1 ;  /* 0x000000010c13781a */ /* 0x000fe40000000000 */
[----:B------:R-:W1:Y:S02]  /*0440*/  LDC.64 R12, c[0x0][0x210] ;  /* 0x00008400ff0c7b82 */ /* 0x000e640000000a00 */
[----:B------:R-:W-:-:S04]  /*0450*/  IADD3 R19, P0, R19, R26, RZ ;  /* 0x0000001a13137210 */ /* 0x000fc80007f1e0ff */
[----:B------:R-:W-:Y:S01]  /*0460*/  IADD3 R16, P1, R19, 0xa, RZ ;  /* 0x0000000a13107810 */ /* 0x000fe20007f3e0ff */
[----:B------:R-:W-:Y:S01]  /*0470*/  IMAD.X R27, RZ, RZ, R18, P0 ;  /* 0x000000ffff1b7224 */ /* 0x000fe200000e0612 */
[----:B------:R-:W-:Y:S02]  /*0480*/  IADD3 R28, P2, R19, 0xc, RZ ;  /* 0x0000000c131c7810 */ /* 0x000fe40007f5e0ff */
[C---:B------:R-:W-:Y:S01]  /*0490*/  ISETP.LT.U32.AND P0, PT, R16.reuse, 0x62, PT ;  /* 0x000000621000780c */ /* 0x040fe20003f01070 */
[----:B------:R-:W-:-:S04]  /*04a0*/  IMAD.HI.U32 R14, R16, 0x5397829d, RZ ;  /* 0x5397829d100e7827 */ /* 0x000fc800078e00ff */
[----:B------:R-:W-:Y:S01]  /*04b0*/  IMAD.X R17, RZ, RZ, R27, P1 ;  /* 0x000000ffff117224 */ /* 0x000fe200008e061b */
[----:B------:R-:W-:-:S04]  /*04c0*/  SHF.R.U32.HI R15, RZ, 0x4, R14 ;  /* 0x00000004ff0f7819 */ /* 0x000fc8000001160e */
[----:B------:R-:W-:Y:S01]  /*04d0*/  ISETP.LT.U32.AND.EX P0, PT, R17, RZ, !P3, P0 ;  /* 0x000000ff1100720c */ /* 0x000fe20005f01100 */
[----:B------:R-:W-:Y:S02]  /*04e0*/  IMAD R14, R15, -0x31, R16 ;  /* 0xffffffcf0f0e7824 */ /* 0x000fe400078e0210 */
[----:B------:R-:W-:-:S04]  /*04f0*/  IMAD.IADD R15, R24, 0x1, R15 ;  /* 0x00000001180f7824 */ /* 0x000fc800078e020f */
[----:B------:R-:W-:Y:S02]  /*0500*/  IMAD R15, R14, 0x4, R15 ;  /* 0x000000040e0f7824 */ /* 0x000fe400078e020f */
[C---:B------:R-:W-:Y:S01]  /*0510*/  IMAD.HI.U32 R14, R28.reuse, 0x5397829d, RZ ;  /* 0x5397829d1c0e7827 */ /* 0x040fe200078e00ff */
[----:B------:R-:W-:-:S03]  /*0520*/  ISETP.LT.U32.AND P1, PT, R28, 0x62, PT ;  /* 0x000000621c00780c */ /* 0x000fc60003f21070 */
[----:B-1----:R-:W-:Y:S01]  /*0530*/  IMAD.WIDE R16, R15, 0x4, R12 ;  /* 0x000000040f107825 */ /* 0x002fe200078e020c */
[----:B------:R-:W-:-:S03]  /*0540*/  SHF.R.U32.HI R15, RZ, 0x4, R14 ;  /* 0x00000004ff0f7819 */ /* 0x000fc6000001160e */
[----:B------:R-:W-:Y:S01]  /*0550*/  IMAD.X R14, RZ, RZ, R27, P2 ;  /* 0x000000ffff0e7224 */ /* 0x000fe200010e061b */
[----:B------:R1:W2:Y:S04]  /*0560*/  @P0 LDG.E.EL R25, desc[UR6][R16.64] ;  /* 0x0000000610190981 */ /* 0x0002a8000c2e1900 */
[----:B------:R-:W-:Y:S01]  /*0570*/  ISETP.LT.U32.AND.EX P1, PT, R14, RZ, !P3, P1 ;  /* 0x000000ff0e00720c */ /* 0x000fe20005f21110 */
[----:B------:R-:W-:Y:S01]  /*0580*/  IMAD R14, R15, -0x31, R28 ;  /* 0xffffffcf0f0e7824 */ /* 0x000fe200078e021c */
[----:B------:R-:W-:Y:S01]  /*0590*/  CS2R R28, SRZ ;  /* 0x00000000001c7805 */ /* 0x000fe2000001ff00 */
[----:B------:R-:W-:-:S04]  /*05a0*/  IMAD.IADD R15, R24, 0x1, R15 ;  /* 0x00000001180f7824 */ /* 0x000fc800078e020f */
[----:B------:R-:W-:Y:S02]  /*05b0*/  IMAD R15, R14, 0x4, R15 ;  /* 0x000000040e0f7824 */ /* 0x000fe400078e020f */
[----:B-1----:R-:W-:Y:S01]  /*05c0*/  VIADD R16, R19, 0x8 ;  /* 0x0000000813107836 */ /* 0x002fe20000000000 */
[----:B------:R-:W-:Y:S01]  /*05d0*/  IADD3 R19, P2, R19, 0xe, RZ ;  /* 0x0000000e13137810 */ /* 0x000fe20007f5e0ff */
[----:B------:R-:W-:-:S04]  /*05e0*/  IMAD.WIDE R14, R15, 0x4, R12 ;  /* 0x000000040f0e7825 */ /* 0x000fc800078e020c */
[----:B------:R-:W-:Y:S01]  /*05f0*/  IMAD.HI.U32 R17, R16, 0x5397829d, RZ ;  /* 0x5397829d10117827 */ /* 0x000fe200078e00ff */
[----:B------:R1:W3:Y:S04]  /*0600*/  @P1 LDG.E.EL R28, desc[UR6][R14.64] ;  /* 0x000000060e1c1981 */ /* 0x0002e8000c2e1900 */
[----:B------:R-:W-:Y:S01]  /*0610*/  SHF.R.U32.HI R17, RZ, 0x4, R17 ;  /* 0x00000004ff117819 */ /* 0x000fe20000011611 */
[----:B------:R-:W-:Y:S02]  /*0620*/  IMAD.X R27, RZ, RZ, R27, P2 ;  /* 0x000000ffff1b7224 */ /* 0x000fe400010e061b */
[C---:B-1----:R-:W-:Y:S01]  /*0630*/  IMAD.HI.U32 R14, R19.reuse, 0x5397829d, RZ ;  /* 0x5397829d130e7827 */ /* 0x042fe200078e00ff */
[----:B------:R-:W-:-:S03]  /*0640*/  ISETP.LT.U32.AND P2, PT, R19, 0x62, PT ;  /* 0x000000621300780c */ /* 0x000fc60003f41070 */
[----:B------:R-:W-:Y:S01]  /*0650*/  IMAD R16, R17, -0x31, R16 ;  /* 0xffffffcf11107824 */ /* 0x000fe200078e0210 */
[----:B------:R-:W-:Y:S01]  /*0660*/  SHF.R.U32.HI R15, RZ, 0x4, R14 ;  /* 0x00000004ff0f7819 */ /* 0x000fe2000001160e */
[----:B------:R-:W-:Y:S01]  /*0670*/  IMAD.IADD R17, R24, 0x1, R17 ;  /* 0x0000000118117824 */ /* 0x000fe200078e0211 */
[----:B------:R-:W-:-:S03]  /*0680*/  ISETP.LT.U32.AND.EX P2, PT, R27, RZ, !P3, P2 ;  /* 0x000000ff1b00720c */ /* 0x000fc60005f41120 */
[----:B------:R-:W-:Y:S02]  /*0690*/  IMAD R14, R15, -0x31, R19 ;  /* 0xffffffcf0f0e7824 */ /* 0x000fe400078e0213 */
[----:B------:R-:W-:Y:S02]  /*06a0*/  IMAD.IADD R15, R24, 0x1, R15 ;  /* 0x00000001180f7824 */ /* 0x000fe400078e020f */
[----:B------:R-:W-:Y:S02]  /*06b0*/  IMAD R17, R16, 0x4, R17 ;  /* 0x0000000410117824 */ /* 0x000fe400078e0211 */
[----:B------:R-:W-:Y:S02]  /*06c0*/  IMAD R15, R14, 0x4, R15 ;  /* 0x000000040e0f7824 */ /* 0x000fe400078e020f */
[----:B------:R-:W-:-:S04]  /*06d0*/  IMAD.WIDE R16, R17, 0x4, R12 ;  /* 0x0000000411107825 */ /* 0x000fc800078e020c */
[----:B------:R-:W-:Y:S01]  /*06e0*/  IMAD.MOV.U32 R14, RZ, RZ, RZ ;  /* 0x000000ffff0e7224 */ /* 0x000fe200078e00ff */
[----:B------:R-:W4:Y:S01]  /*06f0*/  @!P3 LDG.E.EL R29, desc[UR6][R16.64] ;  /* 0x00000006101db981 */ /* 0x000f22000c2e1900 */
[----:B------:R-:W-:-:S05]  /*0700*/  IMAD.WIDE R12, R15, 0x4, R12 ;  /* 0x000000040f0c7825 */ /* 0x000fca00078e020c */
[----:B------:R1:W5:Y:S01]  /*0710*/  @P2 LDG.E.EL R14, desc[UR6][R12.64] ;  /* 0x000000060c0e2981 */ /* 0x000362000c2e1900 */
[----:B------:R-:W-:Y:S01]  /*0720*/  BAR.SYNC.DEFER_BLOCKING 0x0 ;  /* 0x0000000000007b1d */ /* 0x000fe20000010000 */
[----:B------:R-:W-:-:S04]  /*0730*/  IADD3 R26, P4, R26, 0x8, RZ ;  /* 0x000000081a1a7810 */ /* 0x000fc80007f9e0ff */
[----:B------:R-:W-:Y:S01]  /*0740*/  IADD3 R15, P5, R20, R26, RZ ;  /* 0x0000001a140f7210 */ /* 0x000fe20007fbe0ff */
[----:B------:R-:W-:Y:S01]  /*0750*/  IMAD.X R27, RZ, RZ, R18, P4 ;  /* 0x000000ffff1b7224 */ /* 0x000fe200020e0612 */
[----:B-1----:R-:W-:Y:S02]  /*0760*/  CS2R R12, SRZ ;  /* 0x00000000000c7805 */ /* 0x002fe4000001ff00 */
[----:B------:R-:W-:Y:S01]  /*0770*/  ISETP.GE.U32.AND P4, PT, R15, 0x62, PT ;  /* 0x000000620f00780c */ /* 0x000fe20003f86070 */
[----:B------:R-:W-:-:S05]  /*0780*/  IMAD.X R15, RZ, RZ, R27, P5 ;  /* 0x000000ffff0f7224 */ /* 0x000fca00028e061b */
[----:B------:R-:W-:-:S04]  /*0790*/  ISETP.GE.U32.AND.EX P5, PT, R15, RZ, PT, P4 ;  /* 0x000000ff0f00720c */ /* 0x000fc80003fa6140 */
[----:B------:R-:W-:Y:S02]  /*07a0*/  ISETP.LT.AND P4, PT, R2, 0x80, !P5 ;  /* 0x000000800200780c */ /* 0x000fe40006f81270 */
[----:B--2---:R-:W-:Y:S02]  /*07b0*/  SEL R18, R25, RZ, P0 ;  /* 0x000000ff19127207 */ /* 0x004fe40000000000 */
[----:B------:R-:W-:-:S03]  /*07c0*/  ISETP.LT.AND P0, PT, R3, 0x80, !P5 ;  /* 0x000000800300780c */ /* 0x000fc60006f01270 */
[----:B------:R-:W-:Y:S01]  /*07d0*/  STS [R23+0x8], R18 ;  /* 0x0000081217007388 */ /* 0x000fe20000000800 */
[----:B---3--:R-:W-:-:S05]  /*07e0*/  SEL R17, R28, RZ, P1 ;  /* 0x000000ff1c117207 */ /* 0x008fca0000800000 */
[----:B------:R-:W-:Y:S01]  /*07f0*/  STS [R23+0x10], R17 ;  /* 0x0000101117007388 */ /* 0x000fe20000000800 */
[----:B----4-:R-:W-:-:S05]  /*0800*/  SEL R16, R29, RZ, !P3 ;  /* 0x000000ff1d107207 */ /* 0x010fca0005800000 */
[----:B------:R-:W-:Y:S01]  /*0810*/  STS [R23], R16 ;  /* 0x0000001017007388 */ /* 0x000fe20000000800 */
[----:B-----5:R-:W-:-:S05]  /*0820*/  SEL R28, R14, RZ, P2 ;  /* 0x000000ff0e1c7207 */ /* 0x020fca0001000000 */
[----:B------:R1:W-:Y:S01]  /*0830*/  STS [R23+0x18], R28 ;  /* 0x0000181c17007388 */ /* 0x0003e20000000800 */
[----:B------:R-:W-:Y:S01]  /*0840*/  BAR.SYNC.DEFER_BLOCKING 0x0 ;  /* 0x0000000000007b1d */ /* 0x000fe20000010000 */
[----:B------:R-:W-:Y:S01]  /*0850*/  CS2R R14, SRZ ;  /* 0x00000000000e7805 */ /* 0x000fe2000001ff00 */
[----:B------:R-:W-:Y:S02]  /*0860*/  @P0 IMAD.MOV.U32 R29, RZ, RZ, R9 ;  /* 0x000000ffff1d0224 */ /* 0x000fe400078e0009 */
[----:B-1----:R-:W-:Y:S02]  /*0870*/  @P0 IMAD.MOV.U32 R28, RZ, RZ, R10 ;  /* 0x000000ffff1c0224 */ /* 0x002fe400078e000a */
[----:B------:R-:W2:Y:S04]  /*0880*/  @P4 LDG.E.EL.64 R12, desc[UR6][R4.64] ;  /* 0x00000006040c4981 */ /* 0x000ea8000c2e1b00 */
[----:B------:R-:W3:Y:S01]  /*0890*/  @P0 LDG.E.EL.64 R14, desc[UR6][R28.64] ;  /* 0x000000061c0e0981 */ /* 0x000ee2000c2e1b00 */
[----:B------:R-:W-:-:S02]  /*08a0*/  ISETP.GE.U32.AND P1, PT, R26, 0x5a, PT ;  /* 0x0000005a1a00780c */ /* 0x000fc40003f26070 */
[----:B------:R-:W-:Y:S01]  /*08b0*/  IADD3 R10, P2, R10, 0x20, RZ ;  /* 0x000000200a0a7810 */ /* 0x000fe20007f5e0ff */
[----:B------:R-:W1:Y:S01]  /*08c0*/  LDS.64 R16, [R22] ;  /* 0x0000000016107984 */ /* 0x000e620000000a00 */
[----:B------:R-:W-:-:S03]  /*08d0*/  ISETP.GE.U32.AND.EX P1, PT, R27, RZ, PT, P1 ;  /* 0x000000ff1b00720c */ /* 0x000fc60003f26110 */
[----:B------:R-:W4:Y:S01]  /*08e0*/  LDS.64 R18, [R7+0x400] ;  /* 0x0004000007127984 */ /* 0x000f220000000a00 */
[----:B------:R-:W-:Y:S01]  /*08f0*/  IMAD.X R9, RZ, RZ, R9, P2 ;  /* 0x000000ffff097224 */ /* 0x000fe200010e0609 */
[----:B--2---:R-:W-:Y:S02]  /*0900*/  SEL R12, R12, RZ, P4 ;  /* 0x000000ff0c0c7207 */ /* 0x004fe40002000000 */
[----:B------:R-:W-:Y:S02]  /*0910*/  SEL R13, R13, RZ, P4 ;  /* 0x000000ff0d0d7207 */ /* 0x000fe40002000000 */
[----:B---3--:R-:W-:Y:S01]  /*0920*/  SEL R14, R14, RZ, P0 ;  /* 0x000000ff0e0e7207 */ /* 0x008fe20000000000 */
[----:B-1----:R-:W-:Y:S01]  /*0930*/  @P4 FFMA R11, R16, R12, R11 ;  /* 0x0000000c100b4223 */ /* 0x002fe2000000000b */
[----:B------:R-:W-:Y:S01]  /*0940*/  SEL R15, R15, RZ, P0 ;  /* 0x000000ff0f0f7207 */ /* 0x000fe20000000000 */
[----:B------:R-:W-:Y:S01]  /*0950*/  @P4 FFMA R8, R17, R13, R8 ;  /* 0x0000000d11084223 */ /* 0x000fe20000000008 */
[----:B------:R-:W-:Y:S01]  /*0960*/  IADD3 R4, P4, R4, 0x20, RZ ;  /* 0x0000002004047810 */ /* 0x000fe20007f9e0ff */
[----:B----4-:R-:W-:Y:S01]  /*0970*/  @P0 FFMA R21, R18, R14, R21 ;  /* 0x0000000e12150223 */ /* 0x010fe20000000015 */
[----:B------:R-:W-:-:S02]  /*0980*/  IMAD.MOV.U32 R18, RZ, RZ, R27 ;  /* 0x000000ffff127224 */ /* 0x000fc400078e001b */
[----:B------:R-:W-:Y:S01]  /*0990*/  @P0 FFMA R6, R19, R15, R6 ;  /* 0x0000000f13060223 */ /* 0x000fe20000000006 */
[----:B------:R-:W-:Y:S01]  /*09a0*/  IMAD.X R5, RZ, RZ, R5, P4 ;  /* 0x000000ffff057224 */ /* 0x000fe200020e0605 */
[----:B------:R-:W-:Y:S07]  /*09b0*/  @!P1 BRA `(.L_x_0) ;  /* 0xfffffff800909947 */ /* 0x000fee000383ffff */
[----:B------:R-:W-:Y:S01]  /*09c0*/  FADD R8, R11, R8 ;  /* 0x000000080b087221 */ /* 0x000fe20000000000 */
[----:B------:R-:W-:Y:S01]  /*09d0*/  FADD R6, R21, R6 ;  /* 0x0000000615067221 */ /* 0x000fe20000000000 */
[----:B------:R-:W1:Y:S01]  /*09e0*/  S2R R9, SR_TID.X ;  /* 0x0000000000097919 */ /* 0x000e620000002100 */
[----:B------:R-:W2:Y:S01]  /*09f0*/  S2UR UR4, SR_CgaCtaId ;  /* 0x00000000000479c3 */ /* 0x000ea20000008800 */
[----:B------:R-:W-:Y:S01]  /*0a00*/  UMOV UR5, 0x400 ;  /* 0x0000040000057882 */ /* 0x000fe20000000000 */
[----:B------:R-:W3:Y:S04]  /*0a10*/  SHFL.BFLY PT, R3, R8, 0x2, 0x1f ;  /* 0x0c401f0008037f89 */ /* 0x000ee800000e0000 */
[----:B------:R-:W4:Y:S02]  /*0a20*/  SHFL.BFLY PT, R5, R6, 0x2, 0x1f ;  /* 0x0c401f0006057f89 */ /* 0x000f2400000e0000 */
[----:B------:R-:W-:Y:S01]  /*0a30*/  BAR.SYNC.DEFER_BLOCKING 0x0 ;  /* 0x0000000000007b1d */ /* 0x000fe20000010000 */
[----:B--2---:R-:W-:Y:S01]  /*0a40*/  UPRMT UR4, UR4, 0x654, UR5 ;  /* 0x0000065404047896 */ /* 0x004fe20008000005 */
[----:B---3--:R-:W-:Y:S01]  /*0a50*/  FADD R3, R8, R3 ;  /* 0x0000000308037221 */ /* 0x008fe20000000000 */
[----:B----4-:R-:W-:-:S04]  /*0a60*/  FADD R5, R6, R5 ;  /* 0x0000000506057221 */ /* 0x010fc80000000000 */
[----:B------:R-:W2:Y:S01]  /*0a70*/  SHFL.BFLY PT, R2, R3, 0x1, 0x1f ;  /* 0x0c201f0003027f89 */ /* 0x000ea200000e0000 */
[----:B-1----:R-:W-:Y:S02]  /*0a80*/  SHF.R.U32.HI R7, RZ, 0x2, R9 ;  /* 0x00000002ff077819 */ /* 0x002fe40000011609 */
[----:B------:R-:W-:Y:S01]  /*0a90*/  LOP3.LUT P0, RZ, R9, 0x40, RZ, 0xc0, !PT ;  /* 0x0000004009ff7812 */ /* 0x000fe2000780c0ff */
[----:B------:R-:W1:Y:S01]  /*0aa0*/  SHFL.BFLY PT, R4, R5, 0x1, 0x1f ;  /* 0x0c201f0005047f89 */ /* 0x000e6200000e0000 */
[----:B------:R-:W-:Y:S02]  /*0ab0*/  SGXT.U32 R7, R7, 0x5 ;  /* 0x000000050707781a */ /* 0x000fe40000000000 */
[----:B------:R-:W-:Y:S02]  /*0ac0*/  ISETP.LT.AND P0, PT, R0, 0x80, !P0 ;  /* 0x000000800000780c */ /* 0x000fe40004701270 */
[----:B------:R-:W-:Y:S02]  /*0ad0*/  LEA R7, R7, UR4, 0x2 ;  /* 0x0000000407077c11 */ /* 0x000fe4000f8e10ff */
[----:B------:R-:W-:Y:S01]  /*0ae0*/  LOP3.LUT R9, R9, 0x3f, RZ, 0xc0, !PT ;  /* 0x0000003f09097812 */ /* 0x000fe200078ec0ff */
[----:B--2---:R-:W-:Y:S01]  /*0af0*/  FADD R2, R3, R2 ;  /* 0x0000000203027221 */ /* 0x004fe20000000000 */
[----:B-1----:R-:W-:-:S04]  /*0b00*/  FADD R4, R5, R4 ;  /* 0x0000000405047221 */ /* 0x002fc80000000000 */
[----:B------:R1:W-:Y:S01]  /*0b10*/  STS [R7], R2 ;  /* 0x0000000207007388 */ /* 0x0003e20000000800 */
[----:B------:R-:W-:-:S03]  /*0b20*/  LEA R5, R9, UR4, 0x2 ;  /* 0x0000000409057c11 */ /* 0x000fc6000f8e10ff */
[----:B------:R1:W-:Y:S01]  /*0b30*/  STS [R7+0x80], R4 ;  /* 0x0000800407007388 */ /* 0x0003e20000000800 */
[----:B------:R-:W-:Y:S06]  /*0b40*/  BAR.SYNC.DEFER_BLOCKING 0x0 ;  /* 0x0000000000007b1d */ /* 0x000fec0000010000 */
[----:B-1----:R-:W-:Y:S05]  /*0b50*/  @!P0 EXIT ;  /* 0x000000000000894d */ /* 0x002fea0003800000 */
[----:B------:R-:W0:Y:S01]  /*0b60*/  LDS R5, [R5] ;  /* 0x0000000005057984 */ /* 0x000e220000000800 */
[----:B------:R-:W1:Y:S02]  /*0b70*/  LDC.64 R2, c[0x0][0x220] ;  /* 0x00008800ff027b82 */ /* 0x000e640000000a00 */
[----:B-1----:R-:W-:-:S05]  /*0b80*/  IMAD.WIDE R2, R0, 0x4, R2 ;  /* 0x0000000400027825 */ /* 0x002fca00078e0202 */
[----:B0-----:R-:W-:Y:S01]  /*0b90*/  STG.E desc[UR6][R2.64], R5 ;  /* 0x0000000502007986 */ /* 0x001fe2000c101906 */
[----:B------:R-:W-:Y:S05]  /*0ba0*/  EXIT ;  /* 0x000000000000794d */ /* 0x000fea0003800000 */
.L_x_1:
[----:B------:R-:W-:-:S00]  /*0bb0*/  BRA `(.L_x_1) ;  /* 0xfffffffc00fc7947 */ /* 0x000fc0000383ffff */
[----:B------:R-:W-:-:S00]  /*0bc0*/  NOP ;  /* 0x0000000000007918 */ /* 0x000fc00000000000 */
        /* <DEDUP_REMOVED lines=11> */
.L_x_2:


//--------------------- .nv.shared.triton_red_fused_mv_5 --------------------------
	.section	.nv.shared.triton_red_fused_mv_5,"aw",@nobits
	.sectionflags	@""
	.align	16
	.zero		1024


//--------------------- .nv.constant0.triton_red_fused_mv_5 --------------------------
	.section	.nv.constant0.triton_red_fused_mv_5,"a",@progbits
	.sectionflags	@""
	.align	4
.nv.constant0.triton_red_fused_mv_5:
	.zero		560
